	.headerflags	@"EF_CUDA_TEXMODE_UNIFIED EF_CUDA_64BIT_ADDRESS EF_CUDA_ACCELERATORS EF_CUDA_SM90 EF_CUDA_VIRTUAL_SM(EF_CUDA_SM90)"
	.elftype	@"ET_EXEC"


//--------------------- .nv.info                  --------------------------
	.section	.nv.info,"",@"SHT_CUDA_INFO"
	.align	4


	//----- nvinfo : EIATTR_REGCOUNT
	.align		4
        /*0000*/ 	.byte	0x04, 0x2f
        /*0002*/ 	.short	(.L_1 - .L_0)
	.align		4
.L_0:
        /*0004*/ 	.word	index@(triton_poi_fused_convolution_1)
        /*0008*/ 	.word	0x00000016


	//----- nvinfo : EIATTR_MIN_STACK_SIZE
	.align		4
.L_1:
        /*000c*/ 	.byte	0x04, 0x12
        /*000e*/ 	.short	(.L_3 - .L_2)
	.align		4
.L_2:
        /*0010*/ 	.word	index@(triton_poi_fused_convolution_1)
        /*0014*/ 	.word	0x00000000


	//----- nvinfo : EIATTR_FRAME_SIZE
	.align		4
.L_3:
        /*0018*/ 	.byte	0x04, 0x11
        /*001a*/ 	.short	(.L_5 - .L_4)
	.align		4
.L_4:
        /*001c*/ 	.word	index@(triton_poi_fused_convolution_1)
        /*0020*/ 	.word	0x00000000


	//----- nvinfo : EIATTR_MIN_STACK_SIZE
	.align		4
.L_5:
        /*0024*/ 	.byte	0x04, 0x12
        /*0026*/ 	.short	(.L_7 - .L_6)
	.align		4
.L_6:
        /*0028*/ 	.word	index@(triton_poi_fused_convolution_1)
        /*002c*/ 	.word	0x00000000
.L_7:


//--------------------- .nv.info.triton_poi_fused_convolution_1 --------------------------
	.section	.nv.info.triton_poi_fused_convolution_1,"",@"SHT_CUDA_INFO"
	.sectionflags	@""
	.align	4


	//----- nvinfo : EIATTR_CUDA_API_VERSION
	.align		4
        /*0000*/ 	.byte	0x04, 0x37
        /*0002*/ 	.short	(.L_9 - .L_8)
.L_8:
        /*0004*/ 	.word	0x0000007c


	//----- nvinfo : EIATTR_KPARAM_INFO
	.align		4
.L_9:
        /*0008*/ 	.byte	0x04, 0x17
        /*000a*/ 	.short	(.L_11 - .L_10)
.L_10:
        /*000c*/ 	.word	0x00000000
        /*0010*/ 	.short	0x0002
        /*0012*/ 	.short	0x0010
        /*0014*/ 	.byte	0x00, 0xf0, 0x11, 0x00


	//----- nvinfo : EIATTR_KPARAM_INFO
	.align		4
.L_11:
        /*0018*/ 	.byte	0x04, 0x17
        /*001a*/ 	.short	(.L_13 - .L_12)
.L_12:
        /*001c*/ 	.word	0x00000000
        /*0020*/ 	.short	0x0001
        /*0022*/ 	.short	0x0008
        /*0024*/ 	.byte	0x00, 0xf4, 0x21, 0x00


	//----- nvinfo : EIATTR_KPARAM_INFO
	.align		4
.L_13:
        /*0028*/ 	.byte	0x04, 0x17
        /*002a*/ 	.short	(.L_15 - .L_14)
.L_14:
        /*002c*/ 	.word	0x00000000
        /*0030*/ 	.short	0x0000
        /*0032*/ 	.short	0x0000
        /*0034*/ 	.byte	0x00, 0xf4, 0x21, 0x00


	//----- nvinfo : EIATTR_SPARSE_MMA_MASK
	.align		4
.L_15:
        /*0038*/ 	.byte	0x03, 0x50
        /*003a*/ 	.short	0x0000


	//----- nvinfo : EIATTR_MAXREG_COUNT
	.align		4
        /*003c*/ 	.byte	0x03, 0x1b
        /*003e*/ 	.short	0x00ff


	//----- nvinfo : EIATTR_EXIT_INSTR_OFFSETS
	.align		4
        /*0040*/ 	.byte	0x04, 0x1c
        /*0042*/ 	.short	(.L_17 - .L_16)


	//   ....[0]....
.L_16:
        /*0044*/ 	.word	0x000003c0


	//   ....[1]....
        /*0048*/ 	.word	0x000003e0


	//----- nvinfo : EIATTR_REQNTID
	.align		4
.L_17:
        /*004c*/ 	.byte	0x04, 0x10
        /*004e*/ 	.short	(.L_19 - .L_18)
.L_18:
        /*0050*/ 	.word	0x00000080
        /*0054*/ 	.word	0x00000001
        /*0058*/ 	.word	0x00000001


	//----- nvinfo : EIATTR_CBANK_PARAM_SIZE
	.align		4
.L_19:
        /*005c*/ 	.byte	0x03, 0x19
        /*005e*/ 	.short	0x0014


	//----- nvinfo : EIATTR_PARAM_CBANK
	.align		4
        /*0060*/ 	.byte	0x04, 0x0a
        /*0062*/ 	.short	(.L_21 - .L_20)
	.align		4
.L_20:
        /*0064*/ 	.word	index@(.nv.constant0.triton_poi_fused_convolution_1)
        /*0068*/ 	.short	0x0210
        /*006a*/ 	.short	0x0014


	//----- nvinfo : EIATTR_SW_WAR
	.align		4
.L_21:
        /*006c*/ 	.byte	0x04, 0x36
        /*006e*/ 	.short	(.L_23 - .L_22)
.L_22:
        /*0070*/ 	.word	0x00000008
.L_23:


//--------------------- .nv.callgraph             --------------------------
	.section	.nv.callgraph,"",@"SHT_CUDA_CALLGRAPH"
	.align	4
	.sectionentsize	8
	.align		4
        /*0000*/ 	.word	0x00000000
	.align		4
        /*0004*/ 	.word	0xffffffff
	.align		4
        /*0008*/ 	.word	0x00000000
	.align		4
        /*000c*/ 	.word	0xfffffffe
	.align		4
        /*0010*/ 	.word	0x00000000
	.align		4
        /*0014*/ 	.word	0xfffffffd
	.align		4
        /*0018*/ 	.word	0x00000000
	.align		4
        /*001c*/ 	.word	0xfffffffc


//--------------------- .text.triton_poi_fused_convolution_1 --------------------------
	.section	.text.triton_poi_fused_convolution_1,"ax",@progbits
	.align	128
        .global         triton_poi_fused_convolution_1
        .type           triton_poi_fused_convolution_1,@function
        .size           triton_poi_fused_convolution_1,(.L_x_1 - triton_poi_fused_convolution_1)
        .other          triton_poi_fused_convolution_1,@"STO_CUDA_ENTRY STV_DEFAULT"
triton_poi_fused_convolution_1:
.text.triton_poi_fused_convolution_1:
[----:B------:R-:W0:Y:S02]  /*0000*/  LDC R1, c[0x0][0x28] ;  /* 0x00000a00ff017b82 */ /* 0x000e240000000800 */
[----:B------:R-:W1:Y:S01]  /*0010*/  S2R R0, SR_TID.X ;  /* 0x0000000000007919 */ /* 0x000e620000002100 */
[----:B------:R-:W-:Y:S01]  /*0020*/  HFMA2.MMA R4, -RZ, RZ, 0, 0 ;  /* 0x00000000ff047435 */ /* 0x000fe200000001ff */
[----:B------:R-:W-:Y:S01]  /*0030*/  IMAD.MOV.U32 R2, RZ, RZ, RZ ;  /* 0x000000ffff027224 */ /* 0x000fe200078e00ff */
[----:B------:R-:W-:Y:S01]  /*0040*/  CS2R R16, SRZ ;  /* 0x0000000000107805 */ /* 0x000fe2000001ff00 */
[----:B------:R-:W2:Y:S01]  /*0050*/  S2R R3, SR_CTAID.X ;  /* 0x0000000000037919 */ /* 0x000ea20000002500 */
[----:B------:R-:W-:Y:S01]  /*0060*/  IMAD.MOV.U32 R6, RZ, RZ, RZ ;  /* 0x000000ffff067224 */ /* 0x000fe200078e00ff */
[----:B------:R-:W-:Y:S01]  /*0070*/  MOV R19, RZ ;  /* 0x000000ff00137202 */ /* 0x000fe20000000f00 */
[----:B------:R-:W-:Y:S01]  /*0080*/  IMAD.MOV.U32 R8, RZ, RZ, RZ ;  /* 0x000000ffff087224 */ /* 0x000fe200078e00ff */
[----:B------:R-:W-:Y:S01]  /*0090*/  ULDC.64 UR4, c[0x0][0x208] ;  /* 0x0000820000047ab9 */ /* 0x000fe20000000a00 */
[----:B-1----:R-:W-:-:S05]  /*00a0*/  IMAD.SHL.U32 R0, R0, 0x4, RZ ;  /* 0x0000000400007824 */ /* 0x002fca00078e00ff */
[----:B------:R-:W-:-:S05]  /*00b0*/  LOP3.LUT R0, R0, 0x1fc, RZ, 0xc0, !PT ;  /* 0x000001fc00007812 */ /* 0x000fca00078ec0ff */
[----:B--2---:R-:W-:-:S04]  /*00c0*/  IMAD R3, R3, 0x200, R0 ;  /* 0x0000020003037824 */ /* 0x004fc800078e0200 */
[C---:B------:R-:W-:Y:S01]  /*00d0*/  VIADD R5, R3.reuse, 0x1 ;  /* 0x0000000103057836 */ /* 0x040fe20000000000 */
[----:B------:R-:W-:Y:S01]  /*00e0*/  IADD3 R7, R3, 0x2, RZ ;  /* 0x0000000203077810 */ /* 0x000fe20007ffe0ff */
[C---:B------:R-:W-:Y:S01]  /*00f0*/  VIADD R9, R3.reuse, 0x3 ;  /* 0x0000000303097836 */ /* 0x040fe20000000000 */
[C---:B------:R-:W-:Y:S01]  /*0100*/  ISETP.GE.AND P0, PT, R3.reuse, 0xf040, PT ;  /* 0x0000f0400300780c */ /* 0x040fe20003f06270 */
[----:B------:R-:W-:-:S04]  /*0110*/  IMAD.HI R0, R3, -0x779bd671, R2 ;  /* 0x8864298f03007827 */ /* 0x000fc800078e0202 */
[----:B------:R-:W-:Y:S02]  /*0120*/  IMAD.HI R2, R5, -0x779bd671, R4 ;  /* 0x8864298f05027827 */ /* 0x000fe400078e0204 */
[----:B------:R-:W1:Y:S02]  /*0130*/  LDC.64 R4, c[0x0][0x218] ;  /* 0x00008600ff047b82 */ /* 0x000e640000000a00 */
[----:B------:R-:W-:Y:S01]  /*0140*/  IMAD.HI R10, R7, -0x779bd671, R6 ;  /* 0x8864298f070a7827 */ /* 0x000fe200078e0206 */
[----:B------:R-:W-:-:S03]  /*0150*/  SHF.R.U32.HI R11, RZ, 0x1f, R2 ;  /* 0x0000001fff0b7819 */ /* 0x000fc60000011602 */
[----:B------:R-:W-:Y:S01]  /*0160*/  IMAD.HI R8, R9, -0x779bd671, R8 ;  /* 0x8864298f09087827 */ /* 0x000fe200078e0208 */
[----:B------:R-:W-:Y:S01]  /*0170*/  SHF.R.U32.HI R9, RZ, 0x1f, R0 ;  /* 0x0000001fff097819 */ /* 0x000fe20000011600 */
[----:B------:R-:W2:Y:S01]  /*0180*/  LDC.64 R6, c[0x0][0x210] ;  /* 0x00008400ff067b82 */ /* 0x000ea20000000a00 */
[----:B------:R-:W-:Y:S02]  /*0190*/  SHF.R.U32.HI R13, RZ, 0x1f, R10 ;  /* 0x0000001fff0d7819 */ /* 0x000fe4000001160a */
[----:B------:R-:W-:Y:S02]  /*01a0*/  SHF.R.U32.HI R15, RZ, 0x1f, R8 ;  /* 0x0000001fff0f7819 */ /* 0x000fe40000011608 */
[----:B------:R-:W-:Y:S02]  /*01b0*/  LEA.HI.SX32 R9, R0, R9, 0x17 ;  /* 0x0000000900097211 */ /* 0x000fe400078fbaff */
[----:B------:R-:W-:Y:S02]  /*01c0*/  LEA.HI.SX32 R11, R2, R11, 0x17 ;  /* 0x0000000b020b7211 */ /* 0x000fe400078fbaff */
[----:B------:R-:W-:-:S02]  /*01d0*/  LEA.HI.SX32 R13, R10, R13, 0x17 ;  /* 0x0000000d0a0d7211 */ /* 0x000fc400078fbaff */
[----:B------:R-:W-:Y:S02]  /*01e0*/  LEA.HI.SX32 R15, R8, R15, 0x17 ;  /* 0x0000000f080f7211 */ /* 0x000fe400078fbaff */
[----:B------:R-:W-:Y:S02]  /*01f0*/  LEA.HI R0, R9, R9, RZ, 0x4 ;  /* 0x0000000909007211 */ /* 0x000fe400078f20ff */
[----:B------:R-:W-:Y:S02]  /*0200*/  LEA.HI R2, R11, R11, RZ, 0x4 ;  /* 0x0000000b0b027211 */ /* 0x000fe400078f20ff */
[----:B------:R-:W-:Y:S02]  /*0210*/  LEA.HI R8, R13, R13, RZ, 0x4 ;  /* 0x0000000d0d087211 */ /* 0x000fe400078f20ff */
[----:B------:R-:W-:Y:S02]  /*0220*/  LEA.HI R10, R15, R15, RZ, 0x4 ;  /* 0x0000000f0f0a7211 */ /* 0x000fe400078f20ff */
[----:B------:R-:W-:-:S02]  /*0230*/  LOP3.LUT R0, R0, 0xfffffff0, RZ, 0xc0, !PT ;  /* 0xfffffff000007812 */ /* 0x000fc400078ec0ff */
[----:B------:R-:W-:Y:S02]  /*0240*/  LOP3.LUT R2, R2, 0xfffffff0, RZ, 0xc0, !PT ;  /* 0xfffffff002027812 */ /* 0x000fe400078ec0ff */
[----:B------:R-:W-:Y:S02]  /*0250*/  LOP3.LUT R8, R8, 0xfffffff0, RZ, 0xc0, !PT ;  /* 0xfffffff008087812 */ /* 0x000fe400078ec0ff */
[----:B------:R-:W-:Y:S01]  /*0260*/  LOP3.LUT R10, R10, 0xfffffff0, RZ, 0xc0, !PT ;  /* 0xfffffff00a0a7812 */ /* 0x000fe200078ec0ff */
[----:B------:R-:W-:Y:S01]  /*0270*/  IMAD.IADD R11, R11, 0x1, -R2 ;  /* 0x000000010b0b7824 */ /* 0x000fe200078e0a02 */
[----:B------:R-:W-:Y:S01]  /*0280*/  IADD3 R9, R9, -R0, RZ ;  /* 0x8000000009097210 */ /* 0x000fe20007ffe0ff */
[----:B------:R-:W-:Y:S01]  /*0290*/  IMAD.IADD R13, R13, 0x1, -R8 ;  /* 0x000000010d0d7824 */ /* 0x000fe200078e0a08 */
[----:B------:R-:W-:Y:S01]  /*02a0*/  IADD3 R15, R15, -R10, RZ ;  /* 0x8000000a0f0f7210 */ /* 0x000fe20007ffe0ff */
[----:B-1----:R-:W-:-:S04]  /*02b0*/  IMAD.WIDE R10, R11, 0x4, R4 ;  /* 0x000000040b0a7825 */ /* 0x002fc800078e0204 */
[----:B------:R-:W-:-:S04]  /*02c0*/  IMAD.WIDE R8, R9, 0x4, R4 ;  /* 0x0000000409087825 */ /* 0x000fc800078e0204 */
[--C-:B------:R-:W-:Y:S01]  /*02d0*/  IMAD.WIDE R12, R13, 0x4, R4.reuse ;  /* 0x000000040d0c7825 */ /* 0x100fe200078e0204 */
[----:B------:R-:W3:Y:S03]  /*02e0*/  @!P0 LDG.E.EL R17, desc[UR4][R8.64] ;  /* 0x0000000408118981 */ /* 0x000ee6000c2e1900 */
[----:B------:R-:W-:Y:S01]  /*02f0*/  IMAD.WIDE R14, R15, 0x4, R4 ;  /* 0x000000040f0e7825 */ /* 0x000fe200078e0204 */
[----:B------:R-:W-:Y:S01]  /*0300*/  CS2R R4, SRZ ;  /* 0x0000000000047805 */ /* 0x000fe2000001ff00 */
[----:B------:R-:W4:Y:S02]  /*0310*/  @!P0 LDG.E.EL R19, desc[UR4][R12.64] ;  /* 0x000000040c138981 */ /* 0x000f24000c2e1900 */
[----:B--2---:R-:W-:Y:S01]  /*0320*/  IMAD.WIDE R2, R3, 0x4, R6 ;  /* 0x0000000403027825 */ /* 0x004fe200078e0206 */
[----:B------:R-:W-:Y:S01]  /*0330*/  CS2R R6, SRZ ;  /* 0x0000000000067805 */ /* 0x000fe2000001ff00 */
[----:B------:R-:W2:Y:S02]  /*0340*/  @!P0 LDG.E.EL R16, desc[UR4][R14.64] ;  /* 0x000000040e108981 */ /* 0x000ea4000c2e1900 */
[----:B------:R-:W-:-:S03]  /*0350*/  IMAD.MOV.U32 R0, RZ, RZ, RZ ;  /* 0x000000ffff007224 */ /* 0x000fc600078e00ff */
[----:B------:R-:W3:Y:S04]  /*0360*/  @!P0 LDG.E.128 R4, desc[UR4][R2.64] ;  /* 0x0000000402048981 */ /* 0x000ee8000c1e1d00 */
[----:B------:R-:W5:Y:S01]  /*0370*/  @!P0 LDG.E.EL R0, desc[UR4][R10.64] ;  /* 0x000000040a008981 */ /* 0x000f62000c2e1900 */
[----:B---3--:R-:W-:Y:S01]  /*0380*/  FADD R4, R17, R4 ;  /* 0x0000000411047221 */ /* 0x008fe20000000000 */
[----:B----4-:R-:W-:Y:S01]  /*0390*/  FADD R6, R19, R6 ;  /* 0x0000000613067221 */ /* 0x010fe20000000000 */
[----:B--2---:R-:W-:Y:S01]  /*03a0*/  FADD R7, R16, R7 ;  /* 0x0000000710077221 */ /* 0x004fe20000000000 */
[----:B-----5:R-:W-:Y:S01]  /*03b0*/  FADD R5, R0, R5 ;  /* 0x0000000500057221 */ /* 0x020fe20000000000 */
[----:B------:R-:W-:Y:S06]  /*03c0*/  @P0 EXIT ;  /* 0x000000000000094d */ /* 0x000fec0003800000 */
[----:B------:R-:W-:Y:S01]  /*03d0*/  STG.E.128 desc[UR4][R2.64], R4 ;  /* 0x0000000402007986 */ /* 0x000fe2000c101d04 */
[----:B------:R-:W-:Y:S05]  /*03e0*/  EXIT ;  /* 0x000000000000794d */ /* 0x000fea0003800000 */
.L_x_0:
[----:B------:R-:W-:-:S00]  /*03f0*/  BRA `(.L_x_0) ;  /* 0xfffffffc00fc7947 */ /* 0x000fc0000383ffff */
[----:B------:R-:W-:-:S00]  /*0400*/  NOP ;  /* 0x0000000000007918 */ /* 0x000fc00000000000 */
[----:B------:R-:W-:-:S00]  /*0410*/  NOP ;  /* 0x0000000000007918 */ /* 0x000fc00000000000 */
[----:B------:R-:W-:-:S00]  /*0420*/  NOP ;  /* 0x0000000000007918 */ /* 0x000fc00000000000 */
[----:B------:R-:W-:-:S00]  /*0430*/  NOP ;  /* 0x0000000000007918 */ /* 0x000fc00000000000 */
[----:B------:R-:W-:-:S00]  /*0440*/  NOP ;  /* 0x0000000000007918 */ /* 0x000fc00000000000 */
[----:B------:R-:W-:-:S00]  /*0450*/  NOP ;  /* 0x0000000000007918 */ /* 0x000fc00000000000 */
[----:B------:R-:W-:-:S00]  /*0460*/  NOP ;  /* 0x0000000000007918 */ /* 0x000fc00000000000 */
[----:B------:R-:W-:-:S00]  /*0470*/  NOP ;  /* 0x0000000000007918 */ /* 0x000fc00000000000 */
.L_x_1:


//--------------------- .nv.constant0.triton_poi_fused_convolution_1 --------------------------
	.section	.nv.constant0.triton_poi_fused_convolution_1,"a",@progbits
	.sectionflags	@""
	.align	4
.nv.constant0.triton_poi_fused_convolution_1:
	.zero		548
